	.headerflags	@"EF_CUDA_TEXMODE_UNIFIED EF_CUDA_64BIT_ADDRESS EF_CUDA_SM86 EF_CUDA_VIRTUAL_SM(EF_CUDA_SM86)"
	.elftype	@"ET_EXEC"


//--------------------- .nv.info                  --------------------------
	.section	.nv.info,"",@"SHT_CUDA_INFO"
	.align	4


	//----- nvinfo : EIATTR_REGCOUNT
	.align		4
        /*0000*/ 	.byte	0x04, 0x2f
        /*0002*/ 	.short	(.L_1 - .L_0)
	.align		4
.L_0:
        /*0004*/ 	.word	index@(triton_poi_fused_clone_4)
        /*0008*/ 	.word	0x0000000a


	//----- nvinfo : EIATTR_FRAME_SIZE
	.align		4
.L_1:
        /*000c*/ 	.byte	0x04, 0x11
        /*000e*/ 	.short	(.L_3 - .L_2)
	.align		4
.L_2:
        /*0010*/ 	.word	index@(triton_poi_fused_clone_4)
        /*0014*/ 	.word	0x00000000


	//----- nvinfo : EIATTR_MIN_STACK_SIZE
	.align		4
.L_3:
        /*0018*/ 	.byte	0x04, 0x12
        /*001a*/ 	.short	(.L_5 - .L_4)
	.align		4
.L_4:
        /*001c*/ 	.word	index@(triton_poi_fused_clone_4)
        /*0020*/ 	.word	0x00000000
.L_5:


//--------------------- .nv.info.triton_poi_fused_clone_4 --------------------------
	.section	.nv.info.triton_poi_fused_clone_4,"",@"SHT_CUDA_INFO"
	.sectionflags	@""
	.align	4


	//----- nvinfo : EIATTR_CUDA_API_VERSION
	.align		4
        /*0000*/ 	.byte	0x04, 0x37
        /*0002*/ 	.short	(.L_7 - .L_6)
.L_6:
        /*0004*/ 	.word	0x00000080


	//----- nvinfo : EIATTR_SW2861232_WAR
	.align		4
.L_7:
        /*0008*/ 	.byte	0x01, 0x35
	.zero		2


	//----- nvinfo : EIATTR_PARAM_CBANK
	.align		4
        /*000c*/ 	.byte	0x04, 0x0a
        /*000e*/ 	.short	(.L_9 - .L_8)
	.align		4
.L_8:
        /*0010*/ 	.word	index@(.nv.constant0.triton_poi_fused_clone_4)
        /*0014*/ 	.short	0x0160
        /*0016*/ 	.short	0x0020


	//----- nvinfo : EIATTR_CBANK_PARAM_SIZE
	.align		4
.L_9:
        /*0018*/ 	.byte	0x03, 0x19
        /*001a*/ 	.short	0x0020


	//----- nvinfo : EIATTR_KPARAM_INFO
	.align		4
        /*001c*/ 	.byte	0x04, 0x17
        /*001e*/ 	.short	(.L_11 - .L_10)
.L_10:
        /*0020*/ 	.word	0x00000000
        /*0024*/ 	.short	0x0003
        /*0026*/ 	.short	0x0018
        /*0028*/ 	.byte	0x00, 0xf4, 0x21, 0x00


	//----- nvinfo : EIATTR_KPARAM_INFO
	.align		4
.L_11:
        /*002c*/ 	.byte	0x04, 0x17
        /*002e*/ 	.short	(.L_13 - .L_12)
.L_12:
        /*0030*/ 	.word	0x00000000
        /*0034*/ 	.short	0x0002
        /*0036*/ 	.short	0x0010
        /*0038*/ 	.byte	0x00, 0xf0, 0x11, 0x00


	//----- nvinfo : EIATTR_KPARAM_INFO
	.align		4
.L_13:
        /*003c*/ 	.byte	0x04, 0x17
        /*003e*/ 	.short	(.L_15 - .L_14)
.L_14:
        /*0040*/ 	.word	0x00000000
        /*0044*/ 	.short	0x0001
        /*0046*/ 	.short	0x0008
        /*0048*/ 	.byte	0x00, 0xf4, 0x21, 0x00


	//----- nvinfo : EIATTR_KPARAM_INFO
	.align		4
.L_15:
        /*004c*/ 	.byte	0x04, 0x17
        /*004e*/ 	.short	(.L_17 - .L_16)
.L_16:
        /*0050*/ 	.word	0x00000000
        /*0054*/ 	.short	0x0000
        /*0056*/ 	.short	0x0000
        /*0058*/ 	.byte	0x00, 0xf4, 0x21, 0x00


	//----- nvinfo : EIATTR_MAXREG_COUNT
	.align		4
.L_17:
        /*005c*/ 	.byte	0x03, 0x1b
        /*005e*/ 	.short	0x00ff


	//----- nvinfo : EIATTR_EXIT_INSTR_OFFSETS
	.align		4
        /*0060*/ 	.byte	0x04, 0x1c
        /*0062*/ 	.short	(.L_19 - .L_18)


	//   ....[0]....
.L_18:
        /*0064*/ 	.word	0x00000180


	//----- nvinfo : EIATTR_REQNTID
	.align		4
.L_19:
        /*0068*/ 	.byte	0x04, 0x10
        /*006a*/ 	.short	(.L_21 - .L_20)
.L_20:
        /*006c*/ 	.word	0x00000080
        /*0070*/ 	.word	0x00000001
        /*0074*/ 	.word	0x00000001
.L_21:


//--------------------- .nv.callgraph             --------------------------
	.section	.nv.callgraph,"",@"SHT_CUDA_CALLGRAPH"
	.align	4
	.sectionentsize	8
	.align		4
        /*0000*/ 	.word	0x00000000
	.align		4
        /*0004*/ 	.word	0xffffffff
	.align		4
        /*0008*/ 	.word	0x00000000
	.align		4
        /*000c*/ 	.word	0xfffffffe
	.align		4
        /*0010*/ 	.word	0x00000000
	.align		4
        /*0014*/ 	.word	0xfffffffd
	.align		4
        /*0018*/ 	.word	0x00000000
	.align		4
        /*001c*/ 	.word	0xfffffffc


//--------------------- .nv.rel.action            --------------------------
	.section	.nv.rel.action,"",@"SHT_CUDA_RELOCINFO"
	.align	8
	.sectionentsize	8
        /*0000*/ 	.byte	0x73, 0x00, 0x00, 0x00, 0x00, 0x00, 0x00, 0x00, 0x00, 0x00, 0x00, 0x11, 0x25, 0x00, 0x05, 0x36


//--------------------- .nv.constant0.triton_poi_fused_clone_4 --------------------------
	.section	.nv.constant0.triton_poi_fused_clone_4,"a",@progbits
	.sectionflags	@""
	.align	4
.nv.constant0.triton_poi_fused_clone_4:
	.zero		384


//--------------------- .text.triton_poi_fused_clone_4 --------------------------
	.section	.text.triton_poi_fused_clone_4,"ax",@progbits
	.sectioninfo	@"SHI_REGISTERS=10"
	.align	128
        .global         triton_poi_fused_clone_4
        .type           triton_poi_fused_clone_4,@function
        .size           triton_poi_fused_clone_4,(.L_x_1 - triton_poi_fused_clone_4)
        .other          triton_poi_fused_clone_4,@"STO_CUDA_ENTRY STV_DEFAULT"
triton_poi_fused_clone_4:
.text.triton_poi_fused_clone_4:
[----:B------:R-:W-:Y:S02]  /*0000*/  IMAD.MOV.U32 R1, RZ, RZ, c[0x0][0x28] ;  /* 0x00000a00ff017624 */ /* 0x000fe400078e00ff */
[----:B------:R-:W0:Y:S01]  /*0010*/  S2R R0, SR_TID.X ;  /* 0x0000000000007919 */ /* 0x000e220000002100 */
[----:B------:R-:W-:Y:S01]  /*0020*/  IMAD.MOV.U32 R7, RZ, RZ, 0x4 ;  /* 0x00000004ff077424 */ /* 0x000fe200078e00ff */
[----:B------:R-:W-:Y:S02]  /*0030*/  ULDC.64 UR4, c[0x0][0x118] ;  /* 0x0000460000047ab9 */ /* 0x000fe40000000a00 */
[----:B------:R-:W1:Y:S01]  /*0040*/  S2R R3, SR_CTAID.X ;  /* 0x0000000000037919 */ /* 0x000e620000002500 */
[----:B0-----:R-:W-:Y:S02]  /*0050*/  LOP3.LUT R0, R0, 0x7f, RZ, 0xc0, !PT ;  /* 0x0000007f00007812 */ /* 0x001fe400078ec0ff */
[----:B-1----:R-:W-:-:S03]  /*0060*/  SHF.R.S32.HI R2, RZ, 0x18, R3 ;  /* 0x00000018ff027819 */ /* 0x002fc60000011403 */
[----:B------:R-:W-:Y:S01]  /*0070*/  IMAD R0, R3, 0x80, R0 ;  /* 0x0000008003007824 */ /* 0x000fe200078e0200 */
[----:B------:R-:W-:-:S04]  /*0080*/  SGXT R3, R2, 0x1 ;  /* 0x000000010203781a */ /* 0x000fc80000000200 */
[CC--:B------:R-:W-:Y:S02]  /*0090*/  LEA.HI R2, R3.reuse, R0.reuse, RZ, 0x6 ;  /* 0x0000000003027211 */ /* 0x0c0fe400078f30ff */
[----:B------:R-:W-:Y:S02]  /*00a0*/  LEA.HI R5, R3, R0, RZ, 0x9 ;  /* 0x0000000003057211 */ /* 0x000fe400078f48ff */
[----:B------:R-:W-:Y:S02]  /*00b0*/  SHF.R.S32.HI R4, RZ, 0x6, R2 ;  /* 0x00000006ff047819 */ /* 0x000fe40000011402 */
[----:B------:R-:W-:Y:S02]  /*00c0*/  LOP3.LUT R3, R2, 0xffffffc0, RZ, 0xc0, !PT ;  /* 0xffffffc002037812 */ /* 0x000fe400078ec0ff */
[----:B------:R-:W-:Y:S02]  /*00d0*/  LEA.HI R2, R4, R4, RZ, 0x3 ;  /* 0x0000000404027211 */ /* 0x000fe400078f18ff */
[----:B------:R-:W-:Y:S01]  /*00e0*/  SHF.R.S32.HI R6, RZ, 0x9, R5 ;  /* 0x00000009ff067819 */ /* 0x000fe20000011405 */
[----:B------:R-:W-:Y:S01]  /*00f0*/  IMAD.IADD R3, R0, 0x1, -R3 ;  /* 0x0000000100037824 */ /* 0x000fe200078e0a03 */
[----:B------:R-:W-:-:S03]  /*0100*/  LOP3.LUT R5, R2, 0xffff8, RZ, 0xc0, !PT ;  /* 0x000ffff802057812 */ /* 0x000fc600078ec0ff */
[----:B------:R-:W-:Y:S02]  /*0110*/  IMAD R6, R6, 0x40, R3 ;  /* 0x0000004006067824 */ /* 0x000fe400078e0203 */
[----:B------:R-:W-:-:S04]  /*0120*/  IMAD.IADD R5, R4, 0x1, -R5 ;  /* 0x0000000104057824 */ /* 0x000fc800078e0a05 */
[----:B------:R-:W-:-:S04]  /*0130*/  IMAD R2, R5, 0x1000, R6 ;  /* 0x0000100005027824 */ /* 0x000fc800078e0206 */
[----:B------:R-:W-:-:S06]  /*0140*/  IMAD.WIDE R2, R2, R7, c[0x0][0x160] ;  /* 0x0000580002027625 */ /* 0x000fcc00078e0207 */
[----:B------:R-:W2:Y:S01]  /*0150*/  LDG.E R3, [R2.64] ;  /* 0x0000000402037981 */ /* 0x000ea2000c1e1900 */
[----:B------:R-:W-:-:S05]  /*0160*/  IMAD.WIDE R4, R0, R7, c[0x0][0x168] ;  /* 0x00005a0000047625 */ /* 0x000fca00078e0207 */
[----:B--2---:R-:W-:Y:S01]  /*0170*/  STG.E [R4.64], R3 ;  /* 0x0000000304007986 */ /* 0x004fe2000c101904 */
[----:B------:R-:W-:Y:S05]  /*0180*/  EXIT ;  /* 0x000000000000794d */ /* 0x000fea0003800000 */
.L_x_0:
[----:B------:R-:W-:-:S00]  /*0190*/  BRA `(.L_x_0) ;  /* 0xfffffff000007947 */ /* 0x000fc0000383ffff */
[----:B------:R-:W-:-:S00]  /*01a0*/  NOP ;  /* 0x0000000000007918 */ /* 0x000fc00000000000 */
        /* <DEDUP_REMOVED lines=13> */
.L_x_1:
